	.headerflags	@"EF_CUDA_TEXMODE_UNIFIED EF_CUDA_64BIT_ADDRESS EF_CUDA_ACCELERATORS EF_CUDA_SM90 EF_CUDA_VIRTUAL_SM(EF_CUDA_SM90)"
	.elftype	@"ET_EXEC"


//--------------------- .nv.info                  --------------------------
	.section	.nv.info,"",@"SHT_CUDA_INFO"
	.align	4


	//----- nvinfo : EIATTR_REGCOUNT
	.align		4
        /*0000*/ 	.byte	0x04, 0x2f
        /*0002*/ 	.short	(.L_1 - .L_0)
	.align		4
.L_0:
        /*0004*/ 	.word	index@(triton_poi_fused__unsafe_index_add_mul_sub_18)
        /*0008*/ 	.word	0x00000038


	//----- nvinfo : EIATTR_MIN_STACK_SIZE
	.align		4
.L_1:
        /*000c*/ 	.byte	0x04, 0x12
        /*000e*/ 	.short	(.L_3 - .L_2)
	.align		4
.L_2:
        /*0010*/ 	.word	index@(triton_poi_fused__unsafe_index_add_mul_sub_18)
        /*0014*/ 	.word	0x00000000


	//----- nvinfo : EIATTR_FRAME_SIZE
	.align		4
.L_3:
        /*0018*/ 	.byte	0x04, 0x11
        /*001a*/ 	.short	(.L_5 - .L_4)
	.align		4
.L_4:
        /*001c*/ 	.word	index@(triton_poi_fused__unsafe_index_add_mul_sub_18)
        /*0020*/ 	.word	0x00000000


	//----- nvinfo : EIATTR_MIN_STACK_SIZE
	.align		4
.L_5:
        /*0024*/ 	.byte	0x04, 0x12
        /*0026*/ 	.short	(.L_7 - .L_6)
	.align		4
.L_6:
        /*0028*/ 	.word	index@(triton_poi_fused__unsafe_index_add_mul_sub_18)
        /*002c*/ 	.word	0x00000000
.L_7:


//--------------------- .nv.info.triton_poi_fused__unsafe_index_add_mul_sub_18 --------------------------
	.section	.nv.info.triton_poi_fused__unsafe_index_add_mul_sub_18,"",@"SHT_CUDA_INFO"
	.sectionflags	@""
	.align	4


	//----- nvinfo : EIATTR_CUDA_API_VERSION
	.align		4
        /*0000*/ 	.byte	0x04, 0x37
        /*0002*/ 	.short	(.L_9 - .L_8)
.L_8:
        /*0004*/ 	.word	0x0000007c


	//----- nvinfo : EIATTR_KPARAM_INFO
	.align		4
.L_9:
        /*0008*/ 	.byte	0x04, 0x17
        /*000a*/ 	.short	(.L_11 - .L_10)
.L_10:
        /*000c*/ 	.word	0x00000000
        /*0010*/ 	.short	0x0008
        /*0012*/ 	.short	0x0040
        /*0014*/ 	.byte	0x00, 0xf0, 0x11, 0x00


	//----- nvinfo : EIATTR_KPARAM_INFO
	.align		4
.L_11:
        /*0018*/ 	.byte	0x04, 0x17
        /*001a*/ 	.short	(.L_13 - .L_12)
.L_12:
        /*001c*/ 	.word	0x00000000
        /*0020*/ 	.short	0x0007
        /*0022*/ 	.short	0x0038
        /*0024*/ 	.byte	0x00, 0xf4, 0x21, 0x00


	//----- nvinfo : EIATTR_KPARAM_INFO
	.align		4
.L_13:
        /*0028*/ 	.byte	0x04, 0x17
        /*002a*/ 	.short	(.L_15 - .L_14)
.L_14:
        /*002c*/ 	.word	0x00000000
        /*0030*/ 	.short	0x0006
        /*0032*/ 	.short	0x0030
        /*0034*/ 	.byte	0x00, 0xf4, 0x21, 0x00


	//----- nvinfo : EIATTR_KPARAM_INFO
	.align		4
.L_15:
        /*0038*/ 	.byte	0x04, 0x17
        /*003a*/ 	.short	(.L_17 - .L_16)
.L_16:
        /*003c*/ 	.word	0x00000000
        /*0040*/ 	.short	0x0005
        /*0042*/ 	.short	0x0028
        /*0044*/ 	.byte	0x00, 0xf4, 0x21, 0x00


	//----- nvinfo : EIATTR_KPARAM_INFO
	.align		4
.L_17:
        /*0048*/ 	.byte	0x04, 0x17
        /*004a*/ 	.short	(.L_19 - .L_18)
.L_18:
        /*004c*/ 	.word	0x00000000
        /*0050*/ 	.short	0x0004
        /*0052*/ 	.short	0x0020
        /*0054*/ 	.byte	0x00, 0xf4, 0x21, 0x00


	//----- nvinfo : EIATTR_KPARAM_INFO
	.align		4
.L_19:
        /*0058*/ 	.byte	0x04, 0x17
        /*005a*/ 	.short	(.L_21 - .L_20)
.L_20:
        /*005c*/ 	.word	0x00000000
        /*0060*/ 	.short	0x0003
        /*0062*/ 	.short	0x0018
        /*0064*/ 	.byte	0x00, 0xf4, 0x21, 0x00


	//----- nvinfo : EIATTR_KPARAM_INFO
	.align		4
.L_21:
        /*0068*/ 	.byte	0x04, 0x17
        /*006a*/ 	.short	(.L_23 - .L_22)
.L_22:
        /*006c*/ 	.word	0x00000000
        /*0070*/ 	.short	0x0002
        /*0072*/ 	.short	0x0010
        /*0074*/ 	.byte	0x00, 0xf4, 0x21, 0x00


	//----- nvinfo : EIATTR_KPARAM_INFO
	.align		4
.L_23:
        /*0078*/ 	.byte	0x04, 0x17
        /*007a*/ 	.short	(.L_25 - .L_24)
.L_24:
        /*007c*/ 	.word	0x00000000
        /*0080*/ 	.short	0x0001
        /*0082*/ 	.short	0x0008
        /*0084*/ 	.byte	0x00, 0xf4, 0x21, 0x00


	//----- nvinfo : EIATTR_KPARAM_INFO
	.align		4
.L_25:
        /*0088*/ 	.byte	0x04, 0x17
        /*008a*/ 	.short	(.L_27 - .L_26)
.L_26:
        /*008c*/ 	.word	0x00000000
        /*0090*/ 	.short	0x0000
        /*0092*/ 	.short	0x0000
        /*0094*/ 	.byte	0x00, 0xf4, 0x21, 0x00


	//----- nvinfo : EIATTR_SPARSE_MMA_MASK
	.align		4
.L_27:
        /*0098*/ 	.byte	0x03, 0x50
        /*009a*/ 	.short	0x0000


	//----- nvinfo : EIATTR_MAXREG_COUNT
	.align		4
        /*009c*/ 	.byte	0x03, 0x1b
        /*009e*/ 	.short	0x00ff


	//----- nvinfo : EIATTR_EXIT_INSTR_OFFSETS
	.align		4
        /*00a0*/ 	.byte	0x04, 0x1c
        /*00a2*/ 	.short	(.L_29 - .L_28)


	//   ....[0]....
.L_28:
        /*00a4*/ 	.word	0x000013a0


	//----- nvinfo : EIATTR_REQNTID
	.align		4
.L_29:
        /*00a8*/ 	.byte	0x04, 0x10
        /*00aa*/ 	.short	(.L_31 - .L_30)
.L_30:
        /*00ac*/ 	.word	0x00000080
        /*00b0*/ 	.word	0x00000001
        /*00b4*/ 	.word	0x00000001


	//----- nvinfo : EIATTR_CBANK_PARAM_SIZE
	.align		4
.L_31:
        /*00b8*/ 	.byte	0x03, 0x19
        /*00ba*/ 	.short	0x0044


	//----- nvinfo : EIATTR_PARAM_CBANK
	.align		4
        /*00bc*/ 	.byte	0x04, 0x0a
        /*00be*/ 	.short	(.L_33 - .L_32)
	.align		4
.L_32:
        /*00c0*/ 	.word	index@(.nv.constant0.triton_poi_fused__unsafe_index_add_mul_sub_18)
        /*00c4*/ 	.short	0x0210
        /*00c6*/ 	.short	0x0044


	//----- nvinfo : EIATTR_SW_WAR
	.align		4
.L_33:
        /*00c8*/ 	.byte	0x04, 0x36
        /*00ca*/ 	.short	(.L_35 - .L_34)
.L_34:
        /*00cc*/ 	.word	0x00000008
.L_35:


//--------------------- .nv.callgraph             --------------------------
	.section	.nv.callgraph,"",@"SHT_CUDA_CALLGRAPH"
	.align	4
	.sectionentsize	8
	.align		4
        /*0000*/ 	.word	0x00000000
	.align		4
        /*0004*/ 	.word	0xffffffff
	.align		4
        /*0008*/ 	.word	0x00000000
	.align		4
        /*000c*/ 	.word	0xfffffffe
	.align		4
        /*0010*/ 	.word	0x00000000
	.align		4
        /*0014*/ 	.word	0xfffffffd
	.align		4
        /*0018*/ 	.word	0x00000000
	.align		4
        /*001c*/ 	.word	0xfffffffc


//--------------------- .text.triton_poi_fused__unsafe_index_add_mul_sub_18 --------------------------
	.section	.text.triton_poi_fused__unsafe_index_add_mul_sub_18,"ax",@progbits
	.align	128
        .global         triton_poi_fused__unsafe_index_add_mul_sub_18
        .type           triton_poi_fused__unsafe_index_add_mul_sub_18,@function
        .size           triton_poi_fused__unsafe_index_add_mul_sub_18,(.L_x_1 - triton_poi_fused__unsafe_index_add_mul_sub_18)
        .other          triton_poi_fused__unsafe_index_add_mul_sub_18,@"STO_CUDA_ENTRY STV_DEFAULT"
triton_poi_fused__unsafe_index_add_mul_sub_18:
.text.triton_poi_fused__unsafe_index_add_mul_sub_18:
[----:B------:R-:W-:Y:S01]  /*0000*/  LDC R1, c[0x0][0x28] ;  /* 0x00000a00ff017b82 */ /* 0x000fe20000000800 */
[----:B------:R-:W1:Y:S07]  /*0010*/  S2R R0, SR_TID.X ;  /* 0x0000000000007919 */ /* 0x000e6e0000002100 */
[----:B------:R-:W2:Y:S01]  /*0020*/  LDC.64 R46, c[0x0][0x218] ;  /* 0x00008600ff2e7b82 */ /* 0x000ea20000000a00 */
[----:B------:R-:W-:Y:S01]  /*0030*/  ULDC.64 UR4, c[0x0][0x208] ;  /* 0x0000820000047ab9 */ /* 0x000fe20000000a00 */
[----:B------:R-:W-:Y:S01]  /*0040*/  ULDC.64 UR6, c[0x0][0x228] ;  /* 0x00008a0000067ab9 */ /* 0x000fe20000000a00 */
[----:B------:R-:W3:Y:S05]  /*0050*/  S2R R19, SR_CTAID.X ;  /* 0x0000000000137919 */ /* 0x000eea0000002500 */
[----:B------:R-:W4:Y:S08]  /*0060*/  LDC.64 R44, c[0x0][0x240] ;  /* 0x00009000ff2c7b82 */ /* 0x000f300000000a00 */
[----:B------:R-:W5:Y:S08]  /*0070*/  LDC.64 R8, c[0x0][0x220] ;  /* 0x00008800ff087b82 */ /* 0x000f700000000a00 */
[----:B------:R-:W5:Y:S01]  /*0080*/  LDC.64 R16, c[0x0][0x230] ;  /* 0x00008c00ff107b82 */ /* 0x000f620000000a00 */
[----:B-1----:R-:W-:-:S05]  /*0090*/  IMAD.SHL.U32 R0, R0, 0x4, RZ ;  /* 0x0000000400007824 */ /* 0x002fca00078e00ff */
[----:B------:R-:W-:-:S05]  /*00a0*/  LOP3.LUT R0, R0, 0x1fc, RZ, 0xc0, !PT ;  /* 0x000001fc00007812 */ /* 0x000fca00078ec0ff */
[----:B---3--:R-:W-:-:S05]  /*00b0*/  IMAD R2, R19, 0x400, R0 ;  /* 0x0000040013027824 */ /* 0x008fca00078e0200 */
[----:B------:R-:W-:-:S04]  /*00c0*/  SHF.R.S32.HI R3, RZ, 0x1f, R2 ;  /* 0x0000001fff037819 */ /* 0x000fc80000011402 */
[----:B------:R-:W-:-:S04]  /*00d0*/  LEA.HI R3, R3, R2, RZ, 0x4 ;  /* 0x0000000203037211 */ /* 0x000fc800078f20ff */
[----:B------:R-:W-:Y:S02]  /*00e0*/  SHF.R.S32.HI R43, RZ, 0x4, R3 ;  /* 0x00000004ff2b7819 */ /* 0x000fe40000011403 */
[----:B------:R-:W-:Y:S02]  /*00f0*/  LOP3.LUT R27, R3, 0xfffffff0, RZ, 0xc0, !PT ;  /* 0xfffffff0031b7812 */ /* 0x000fe400078ec0ff */
[----:B------:R-:W-:-:S04]  /*0100*/  LEA.HI R0, R43, R43, RZ, 0x4 ;  /* 0x0000002b2b007211 */ /* 0x000fc800078f20ff */
[----:B------:R-:W-:-:S04]  /*0110*/  LOP3.LUT R0, R0, 0xfffffff0, RZ, 0xc0, !PT ;  /* 0xfffffff000007812 */ /* 0x000fc800078ec0ff */
[----:B------:R-:W-:-:S05]  /*0120*/  IADD3 R43, R43, -R0, RZ ;  /* 0x800000002b2b7210 */ /* 0x000fca0007ffe0ff */
[----:B--2---:R-:W-:-:S04]  /*0130*/  IMAD.WIDE R10, R43, 0x8, R46 ;  /* 0x000000082b0a7825 */ /* 0x004fc800078e022e */
[----:B----4-:R-:W-:Y:S02]  /*0140*/  IMAD.WIDE R20, R43, 0x8, R44 ;  /* 0x000000082b147825 */ /* 0x010fe400078e022c */
[----:B------:R-:W2:Y:S02]  /*0150*/  LDG.E.EL.64 R10, desc[UR4][R10.64] ;  /* 0x000000040a0a7981 */ /* 0x000ea4000c2e1b00 */
[----:B------:R-:W-:Y:S02]  /*0160*/  IMAD.IADD R27, R2, 0x1, -R27 ;  /* 0x00000001021b7824 */ /* 0x000fe400078e0a1b */
[----:B------:R-:W3:Y:S02]  /*0170*/  LDG.E.EL.64 R20, desc[UR4][R20.64] ;  /* 0x0000000414147981 */ /* 0x000ee4000c2e1b00 */
[----:B-----5:R-:W-:-:S04]  /*0180*/  IMAD.WIDE R4, R27, 0x8, R8 ;  /* 0x000000081b047825 */ /* 0x020fc800078e0208 */
[----:B0-----:R-:W-:Y:S02]  /*0190*/  IMAD.WIDE R12, R27, 0x8, R16 ;  /* 0x000000081b0c7825 */ /* 0x001fe400078e0210 */
[----:B------:R-:W4:Y:S04]  /*01a0*/  LDG.E.EL.128 R4, desc[UR4][R4.64] ;  /* 0x0000000404047981 */ /* 0x000f28000c2e1d00 */
[----:B------:R-:W5:Y:S01]  /*01b0*/  LDG.E.EL.128 R12, desc[UR4][R12.64] ;  /* 0x000000040c0c7981 */ /* 0x000f62000c2e1d00 */
[----:B------:R-:W-:Y:S01]  /*01c0*/  SHF.R.S32.HI R39, RZ, 0x15, R19 ;  /* 0x00000015ff277819 */ /* 0x000fe20000011413 */
[----:B------:R-:W-:-:S03]  /*01d0*/  VIADD R0, R2, 0x2 ;  /* 0x0000000202007836 */ /* 0x000fc60000000000 */
[----:B------:R-:W-:-:S04]  /*01e0*/  SGXT R39, R39, 0x1 ;  /* 0x000000012727781a */ /* 0x000fc80000000200 */
[----:B------:R-:W-:-:S04]  /*01f0*/  LEA.HI R3, R39, R0, RZ, 0x4 ;  /* 0x0000000027037211 */ /* 0x000fc800078f20ff */
[----:B------:R-:W-:-:S04]  /*0200*/  LOP3.LUT R3, R3, 0xfffffff0, RZ, 0xc0, !PT ;  /* 0xfffffff003037812 */ /* 0x000fc800078ec0ff */
[----:B------:R-:W-:-:S05]  /*0210*/  IADD3 R19, R0, -R3, RZ ;  /* 0x8000000300137210 */ /* 0x000fca0007ffe0ff */
[----:B------:R-:W-:-:S04]  /*0220*/  IMAD.WIDE R8, R19, 0x8, R8 ;  /* 0x0000000813087825 */ /* 0x000fc800078e0208 */
[----:B------:R-:W-:Y:S01]  /*0230*/  IMAD.WIDE R16, R19, 0x8, R16 ;  /* 0x0000000813107825 */ /* 0x000fe200078e0210 */
[----:B--2---:R-:W-:Y:S02]  /*0240*/  SHF.R.U32.HI R23, RZ, 0x1c, R11 ;  /* 0x0000001cff177819 */ /* 0x004fe4000001160b */
[----:B---3--:R-:W-:Y:S02]  /*0250*/  SHF.R.U32.HI R25, RZ, 0x1c, R21 ;  /* 0x0000001cff197819 */ /* 0x008fe40000011615 */
[----:B------:R-:W-:Y:S02]  /*0260*/  LOP3.LUT R23, R23, 0x8, RZ, 0xc0, !PT ;  /* 0x0000000817177812 */ /* 0x000fe400078ec0ff */
[----:B------:R-:W-:Y:S02]  /*0270*/  LOP3.LUT R25, R25, 0x8, RZ, 0xc0, !PT ;  /* 0x0000000819197812 */ /* 0x000fe400078ec0ff */
[----:B------:R-:W-:Y:S02]  /*0280*/  IADD3 R23, P0, R10, R23, RZ ;  /* 0x000000170a177210 */ /* 0x000fe40007f1e0ff */
[----:B------:R-:W-:-:S02]  /*0290*/  IADD3 R10, P1, R20, R25, RZ ;  /* 0x00000019140a7210 */ /* 0x000fc40007f3e0ff */
[----:B----4-:R-:W-:Y:S01]  /*02a0*/  SHF.R.U32.HI R3, RZ, 0x1a, R5 ;  /* 0x0000001aff037819 */ /* 0x010fe20000011605 */
[----:B------:R-:W-:Y:S01]  /*02b0*/  IMAD.X R18, RZ, RZ, R11, P0 ;  /* 0x000000ffff127224 */ /* 0x000fe200000e060b */
[----:B------:R-:W-:Y:S01]  /*02c0*/  LEA R20, P0, R4, UR6, 0x2 ;  /* 0x0000000604147c11 */ /* 0x000fe2000f8010ff */
[----:B------:R-:W-:Y:S01]  /*02d0*/  IMAD.X R21, RZ, RZ, R21, P1 ;  /* 0x000000ffff157224 */ /* 0x000fe200008e0615 */
[----:B------:R-:W-:Y:S02]  /*02e0*/  LEA R11, P1, R6, UR6, 0x2 ;  /* 0x00000006060b7c11 */ /* 0x000fe4000f8210ff */
[----:B------:R-:W-:Y:S02]  /*02f0*/  LOP3.LUT R3, R3, 0x20, RZ, 0xc0, !PT ;  /* 0x0000002003037812 */ /* 0x000fe400078ec0ff */
[----:B------:R-:W-:Y:S02]  /*0300*/  LEA.HI.X R5, R4, UR7, R5, 0x2, P0 ;  /* 0x0000000704057c11 */ /* 0x000fe400080f1405 */
[----:B------:R-:W-:-:S02]  /*0310*/  SHF.R.U32.HI R0, RZ, 0x1a, R7 ;  /* 0x0000001aff007819 */ /* 0x000fc40000011607 */
[----:B------:R-:W-:Y:S02]  /*0320*/  LEA.HI.X R25, R6, UR7, R7, 0x2, P1 ;  /* 0x0000000706197c11 */ /* 0x000fe400088f1407 */
[----:B------:R-:W-:Y:S02]  /*0330*/  LEA.HI R4, R39, R2, RZ, 0x8 ;  /* 0x0000000227047211 */ /* 0x000fe400078f40ff */
[----:B-----5:R-:W-:Y:S02]  /*0340*/  LEA R7, P2, R12, UR6, 0x2 ;  /* 0x000000060c077c11 */ /* 0x020fe4000f8410ff */
[----:B------:R-:W-:Y:S02]  /*0350*/  SHF.R.U32.HI R6, RZ, 0x1a, R13 ;  /* 0x0000001aff067819 */ /* 0x000fe4000001160d */
[----:B------:R-:W-:Y:S02]  /*0360*/  IADD3 R3, P1, R3, R20, RZ ;  /* 0x0000001403037210 */ /* 0x000fe40007f3e0ff */
[----:B------:R-:W-:-:S02]  /*0370*/  SHF.R.S32.HI R20, RZ, 0x8, R4 ;  /* 0x00000008ff147819 */ /* 0x000fc40000011404 */
[----:B------:R-:W-:Y:S02]  /*0380*/  LEA.HI.X R4, R12, UR7, R13, 0x2, P2 ;  /* 0x000000070c047c11 */ /* 0x000fe400090f140d */
[----:B------:R-:W-:Y:S01]  /*0390*/  LOP3.LUT R6, R6, 0x20, RZ, 0xc0, !PT ;  /* 0x0000002006067812 */ /* 0x000fe200078ec0ff */
[----:B------:R-:W0:Y:S01]  /*03a0*/  LDC.64 R12, c[0x0][0x238] ;  /* 0x00008e00ff0c7b82 */ /* 0x000e220000000a00 */
[----:B------:R-:W-:Y:S02]  /*03b0*/  LOP3.LUT R0, R0, 0x20, RZ, 0xc0, !PT ;  /* 0x0000002000007812 */ /* 0x000fe400078ec0ff */
[----:B------:R-:W-:Y:S02]  /*03c0*/  IADD3 R6, P2, R6, R7, RZ ;  /* 0x0000000706067210 */ /* 0x000fe40007f5e0ff */
[C---:B------:R-:W-:Y:S01]  /*03d0*/  SHF.L.U64.HI R7, R23.reuse, 0x5, R18 ;  /* 0x0000000517077819 */ /* 0x040fe20000010212 */
[----:B------:R-:W-:Y:S01]  /*03e0*/  IMAD.SHL.U32 R23, R23, 0x20, RZ ;  /* 0x0000002017177824 */ /* 0x000fe200078e00ff */
[----:B------:R-:W-:Y:S01]  /*03f0*/  IADD3.X R5, RZ, R5, RZ, P1, !PT ;  /* 0x00000005ff057210 */ /* 0x000fe20000ffe4ff */
[----:B------:R-:W-:Y:S01]  /*0400*/  IMAD.X R4, RZ, RZ, R4, P2 ;  /* 0x000000ffff047224 */ /* 0x000fe200010e0604 */
[C---:B------:R-:W-:Y:S01]  /*0410*/  SHF.L.U64.HI R22, R10.reuse, 0x5, R21 ;  /* 0x000000050a167819 */ /* 0x040fe20000010215 */
[----:B------:R-:W-:Y:S01]  /*0420*/  IMAD.SHL.U32 R21, R10, 0x20, RZ ;  /* 0x000000200a157824 */ /* 0x000fe200078e00ff */
[----:B------:R-:W-:Y:S01]  /*0430*/  IADD3 R30, P1, R23, R3, RZ ;  /* 0x00000003171e7210 */ /* 0x000fe20007f3e0ff */
[----:B------:R-:W2:Y:S01]  /*0440*/  LDG.E.EL.128 R16, desc[UR4][R16.64] ;  /* 0x0000000410107981 */ /* 0x000ea2000c2e1d00 */
[----:B------:R-:W-:-:S02]  /*0450*/  IADD3 R34, P2, R6, R23, RZ ;  /* 0x0000001706227210 */ /* 0x000fc40007f5e0ff */
[----:B------:R-:W-:Y:S01]  /*0460*/  IADD3 R0, P0, R0, R11, RZ ;  /* 0x0000000b00007210 */ /* 0x000fe20007f1e0ff */
[----:B------:R-:W-:Y:S01]  /*0470*/  IMAD.X R31, R7, 0x1, R5, P1 ;  /* 0x00000001071f7824 */ /* 0x000fe200008e0605 */
[----:B------:R-:W-:Y:S01]  /*0480*/  SHF.L.U32 R20, R20, 0x6, RZ ;  /* 0x0000000614147819 */ /* 0x000fe200000006ff */
[----:B------:R-:W3:Y:S01]  /*0490*/  LDG.E.EL.128 R8, desc[UR4][R8.64] ;  /* 0x0000000408087981 */ /* 0x000ee2000c2e1d00 */
[----:B------:R-:W-:Y:S01]  /*04a0*/  IMAD.X R35, R4, 0x1, R7, P2 ;  /* 0x0000000104237824 */ /* 0x000fe200010e0607 */
[----:B------:R-:W-:Y:S02]  /*04b0*/  SHF.R.U32.HI R29, RZ, 0x1a, R15 ;  /* 0x0000001aff1d7819 */ /* 0x000fe4000001160f */
[----:B------:R-:W-:Y:S01]  /*04c0*/  LEA R24, P1, R14, UR6, 0x2 ;  /* 0x000000060e187c11 */ /* 0x000fe2000f8210ff */
[C---:B------:R-:W-:Y:S01]  /*04d0*/  IMAD.WIDE R30, R20.reuse, 0x4, R30 ;  /* 0x00000004141e7825 */ /* 0x040fe200078e021e */
[----:B------:R-:W-:Y:S02]  /*04e0*/  LOP3.LUT R29, R29, 0x20, RZ, 0xc0, !PT ;  /* 0x000000201d1d7812 */ /* 0x000fe400078ec0ff */
[----:B------:R-:W-:Y:S01]  /*04f0*/  IADD3 R32, P3, R21, R3, RZ ;  /* 0x0000000315207210 */ /* 0x000fe20007f7e0ff */
[----:B------:R-:W-:Y:S01]  /*0500*/  IMAD.WIDE R34, R20, 0x4, R34 ;  /* 0x0000000414227825 */ /* 0x000fe200078e0222 */
[----:B------:R-:W-:Y:S01]  /*0510*/  LEA.HI.X R14, R14, UR7, R15, 0x2, P1 ;  /* 0x000000070e0e7c11 */ /* 0x000fe200088f140f */
[----:B------:R-:W4:Y:S01]  /*0520*/  LDG.E.EL R31, desc[UR4][R30.64] ;  /* 0x000000041e1f7981 */ /* 0x000f22000c2e1900 */
[----:B------:R-:W-:Y:S01]  /*0530*/  IADD3 R24, P1, R29, R24, RZ ;  /* 0x000000181d187210 */ /* 0x000fe20007f3e0ff */
[----:B0-----:R-:W-:Y:S01]  /*0540*/  IMAD.WIDE R12, R27, 0x4, R12 ;  /* 0x000000041b0c7825 */ /* 0x001fe200078e020c */
[----:B------:R-:W-:Y:S01]  /*0550*/  IADD3 R40, P2, R21, R6, RZ ;  /* 0x0000000615287210 */ /* 0x000fe20007f5e0ff */
[----:B------:R0:W4:Y:S01]  /*0560*/  LDG.E.EL R34, desc[UR4][R34.64] ;  /* 0x0000000422227981 */ /* 0x000122000c2e1900 */
[----:B------:R-:W-:-:S02]  /*0570*/  IADD3.X R29, RZ, R14, RZ, P1, !PT ;  /* 0x0000000eff1d7210 */ /* 0x000fc40000ffe4ff */
[----:B------:R-:W-:Y:S01]  /*0580*/  IADD3.X R33, R22, R5, RZ, P3, !PT ;  /* 0x0000000516217210 */ /* 0x000fe20001ffe4ff */
[----:B------:R-:W5:Y:S01]  /*0590*/  LDG.E.EL.128 R12, desc[UR4][R12.64] ;  /* 0x000000040c0c7981 */ /* 0x000f62000c2e1d00 */
[----:B------:R-:W-:Y:S01]  /*05a0*/  IMAD.X R41, R22, 0x1, R4, P2 ;  /* 0x0000000116297824 */ /* 0x000fe200010e0604 */
[----:B------:R-:W-:Y:S01]  /*05b0*/  IADD3 R36, P1, R24, R23, RZ ;  /* 0x0000001718247210 */ /* 0x000fe20007f3e0ff */
[----:B------:R-:W-:Y:S02]  /*05c0*/  IMAD.X R25, RZ, RZ, R25, P0 ;  /* 0x000000ffff197224 */ /* 0x000fe400000e0619 */
[----:B------:R-:W-:Y:S01]  /*05d0*/  IMAD.WIDE R32, R20, 0x4, R32 ;  /* 0x0000000414207825 */ /* 0x000fe200078e0220 */
[----:B------:R-:W-:-:S03]  /*05e0*/  IADD3 R26, P0, R0, R23, RZ ;  /* 0x00000017001a7210 */ /* 0x000fc60007f1e0ff */
[C---:B------:R-:W-:Y:S01]  /*05f0*/  IMAD.WIDE R40, R20.reuse, 0x4, R40 ;  /* 0x0000000414287825 */ /* 0x040fe200078e0228 */
[----:B------:R-:W-:Y:S01]  /*0600*/  IADD3.X R37, R29, R7, RZ, P1, !PT ;  /* 0x000000071d257210 */ /* 0x000fe20000ffe4ff */
[----:B------:R-:W2:Y:S02]  /*0610*/  LDG.E.EL R33, desc[UR4][R32.64] ;  /* 0x0000000420217981 */ /* 0x000ea4000c2e1900 */
[----:B------:R-:W-:Y:S02]  /*0620*/  IMAD.X R27, R25, 0x1, R7, P0 ;  /* 0x00000001191b7824 */ /* 0x000fe400000e0607 */
[----:B------:R-:W2:Y:S01]  /*0630*/  LDG.E.EL R30, desc[UR4][R40.64] ;  /* 0x00000004281e7981 */ /* 0x000ea2000c2e1900 */
[----:B------:R-:W-:-:S04]  /*0640*/  IMAD.WIDE R36, R20, 0x4, R36 ;  /* 0x0000000414247825 */ /* 0x000fc800078e0224 */
[----:B------:R-:W-:Y:S02]  /*0650*/  IMAD.WIDE R26, R20, 0x4, R26 ;  /* 0x00000004141a7825 */ /* 0x000fe400078e021a */
[----:B------:R-:W2:Y:S04]  /*0660*/  LDG.E.EL R37, desc[UR4][R36.64] ;  /* 0x0000000424257981 */ /* 0x000ea8000c2e1900 */
[----:B------:R1:W2:Y:S01]  /*0670*/  LDG.E.EL R32, desc[UR4][R26.64] ;  /* 0x000000041a207981 */ /* 0x0002a2000c2e1900 */
[----:B------:R-:W-:-:S05]  /*0680*/  VIADD R28, R2, 0x200 ;  /* 0x00000200021c7836 */ /* 0x000fca0000000000 */
[----:B0-----:R-:W-:Y:S01]  /*0690*/  LEA.HI R35, R39, R28, RZ, 0x4 ;  /* 0x0000001c27237211 */ /* 0x001fe200078f20ff */
[----:B-1----:R-:W0:Y:S03]  /*06a0*/  LDC.64 R26, c[0x0][0x248] ;  /* 0x00009200ff1a7b82 */ /* 0x002e260000000a00 */
[----:B------:R-:W-:-:S04]  /*06b0*/  SHF.R.S32.HI R35, RZ, 0x4, R35 ;  /* 0x00000004ff237819 */ /* 0x000fc80000011423 */
[----:B------:R-:W-:-:S04]  /*06c0*/  LEA.HI R38, R35, R35, RZ, 0x4 ;  /* 0x0000002323267211 */ /* 0x000fc800078f20ff */
[----:B------:R-:W-:Y:S02]  /*06d0*/  LOP3.LUT R38, R38, 0xfffffff0, RZ, 0xc0, !PT ;  /* 0xfffffff026267812 */ /* 0x000fe400078ec0ff */
[----:B------:R-:W-:-:S03]  /*06e0*/  IADD3 R40, P0, R21, R0, RZ ;  /* 0x0000000015287210 */ /* 0x000fc60007f1e0ff */
[----:B------:R-:W-:Y:S01]  /*06f0*/  IMAD.IADD R35, R35, 0x1, -R38 ;  /* 0x0000000123237824 */ /* 0x000fe200078e0a26 */
[----:B------:R-:W-:-:S03]  /*0700*/  IADD3.X R41, R22, R25, RZ, P0, !PT ;  /* 0x0000001916297210 */ /* 0x000fc600007fe4ff */
[----:B------:R-:W-:-:S04]  /*0710*/  IMAD.WIDE R46, R35, 0x8, R46 ;  /* 0x00000008232e7825 */ /* 0x000fc800078e022e */
[----:B------:R-:W-:-:S04]  /*0720*/  IMAD.WIDE R44, R35, 0x8, R44 ;  /* 0x00000008232c7825 */ /* 0x000fc800078e022c */
[----:B0-----:R-:W-:-:S04]  /*0730*/  IMAD.WIDE R48, R35, 0x4, R26 ;  /* 0x0000000423307825 */ /* 0x001fc800078e021a */
[----:B------:R-:W-:Y:S01]  /*0740*/  IMAD.WIDE R42, R43, 0x4, R26 ;  /* 0x000000042b2a7825 */ /* 0x000fe200078e021a */
[----:B------:R-:W-:Y:S01]  /*0750*/  LEA.HI R28, R39, R28, RZ, 0x8 ;  /* 0x0000001c271c7211 */ /* 0x000fe200078f40ff */
[----:B------:R-:W2:Y:S04]  /*0760*/  LDG.E.EL R26, desc[UR4][R48.64] ;  /* 0x00000004301a7981 */ /* 0x000ea8000c2e1900 */
[----:B------:R0:W2:Y:S01]  /*0770*/  LDG.E.EL R27, desc[UR4][R42.64] ;  /* 0x000000042a1b7981 */ /* 0x0000a2000c2e1900 */
[----:B------:R-:W-:-:S06]  /*0780*/  IMAD.WIDE R40, R20, 0x4, R40 ;  /* 0x0000000414287825 */ /* 0x000fcc00078e0228 */
[----:B------:R-:W2:Y:S01]  /*0790*/  LDG.E.EL R40, desc[UR4][R40.64] ;  /* 0x0000000428287981 */ /* 0x000ea2000c2e1900 */
[C---:B---3--:R-:W-:Y:S02]  /*07a0*/  LEA R35, P0, R8.reuse, UR6, 0x2 ;  /* 0x0000000608237c11 */ /* 0x048fe4000f8010ff */
[--C-:B------:R-:W-:Y:S02]  /*07b0*/  SHF.R.U32.HI R36, RZ, 0x1a, R9.reuse ;  /* 0x0000001aff247819 */ /* 0x100fe40000011609 */
[----:B------:R-:W-:Y:S02]  /*07c0*/  LEA.HI.X R38, R8, UR7, R9, 0x2, P0 ;  /* 0x0000000708267c11 */ /* 0x000fe400080f1409 */
[----:B------:R-:W-:Y:S02]  /*07d0*/  IADD3 R8, P1, R21, R24, RZ ;  /* 0x0000001815087210 */ /* 0x000fe40007f3e0ff */
[----:B------:R-:W-:-:S03]  /*07e0*/  LOP3.LUT R36, R36, 0x20, RZ, 0xc0, !PT ;  /* 0x0000002024247812 */ /* 0x000fc600078ec0ff */
[----:B------:R-:W-:Y:S01]  /*07f0*/  IMAD.X R9, R22, 0x1, R29, P1 ;  /* 0x0000000116097824 */ /* 0x000fe200008e061d */
[----:B------:R-:W-:Y:S01]  /*0800*/  IADD3 R36, P0, R36, R35, RZ ;  /* 0x0000002324247210 */ /* 0x000fe20007f1e0ff */
[----:B----4-:R-:W-:Y:S01]  /*0810*/  FADD R34, -R31, R34 ;  /* 0x000000221f227221 */ /* 0x010fe20000000100 */
[----:B------:R-:W-:-:S04]  /*0820*/  IMAD.WIDE R8, R20, 0x4, R8 ;  /* 0x0000000414087825 */ /* 0x000fc800078e0208 */
[----:B-----5:R-:W-:Y:S01]  /*0830*/  FFMA R34, R12, R34, R31 ;  /* 0x000000220c227223 */ /* 0x020fe2000000001f */
[----:B------:R-:W-:Y:S01]  /*0840*/  IMAD.X R31, RZ, RZ, R38, P0 ;  /* 0x000000ffff1f7224 */ /* 0x000fe200000e0626 */
[----:B0-----:R-:W-:Y:S01]  /*0850*/  IADD3 R42, P0, R36, R23, RZ ;  /* 0x00000017242a7210 */ /* 0x001fe20007f1e0ff */
[----:B------:R2:W3:Y:S03]  /*0860*/  LDG.E.EL R35, desc[UR4][R8.64] ;  /* 0x0000000408237981 */ /* 0x0004e6000c2e1900 */
[----:B------:R-:W-:Y:S02]  /*0870*/  IADD3.X R43, R31, R7, RZ, P0, !PT ;  /* 0x000000071f2b7210 */ /* 0x000fe400007fe4ff */
[----:B--2---:R-:W-:Y:S02]  /*0880*/  SHF.R.U32.HI R8, RZ, 0x1a, R17 ;  /* 0x0000001aff087819 */ /* 0x004fe40000011611 */
[----:B------:R-:W-:-:S02]  /*0890*/  LEA R9, P0, R16, UR6, 0x2 ;  /* 0x0000000610097c11 */ /* 0x000fc4000f8010ff */
[----:B------:R-:W-:Y:S02]  /*08a0*/  LOP3.LUT R8, R8, 0x20, RZ, 0xc0, !PT ;  /* 0x0000002008087812 */ /* 0x000fe400078ec0ff */
[----:B------:R-:W-:Y:S02]  /*08b0*/  LEA.HI.X R17, R16, UR7, R17, 0x2, P0 ;  /* 0x0000000710117c11 */ /* 0x000fe400080f1411 */
[C---:B------:R-:W-:Y:S02]  /*08c0*/  LEA R38, P0, R10.reuse, UR6, 0x2 ;  /* 0x000000060a267c11 */ /* 0x040fe4000f8010ff */
[----:B------:R-:W-:Y:S02]  /*08d0*/  IADD3 R16, P1, R8, R9, RZ ;  /* 0x0000000908107210 */ /* 0x000fe40007f3e0ff */
[----:B------:R-:W-:Y:S02]  /*08e0*/  LEA.HI.X R39, R10, UR7, R11, 0x2, P0 ;  /* 0x000000070a277c11 */ /* 0x000fe400080f140b */
[----:B------:R-:W-:Y:S01]  /*08f0*/  IADD3 R8, P0, R16, R23, RZ ;  /* 0x0000001710087210 */ /* 0x000fe20007f1e0ff */
[----:B------:R-:W-:-:S02]  /*0900*/  IMAD.X R17, RZ, RZ, R17, P1 ;  /* 0x000000ffff117224 */ /* 0x000fc400008e0611 */
[----:B------:R-:W-:Y:S01]  /*0910*/  FADD R30, -R33, R30 ;  /* 0x0000001e211e7221 */ /* 0x000fe20000000100 */
[----:B------:R-:W-:-:S04]  /*0920*/  IMAD.WIDE R42, R20, 0x4, R42 ;  /* 0x00000004142a7825 */ /* 0x000fc800078e022a */
[----:B------:R-:W-:Y:S02]  /*0930*/  IMAD.X R9, R17, 0x1, R7, P0 ;  /* 0x0000000111097824 */ /* 0x000fe400000e0607 */
[----:B------:R-:W-:Y:S02]  /*0940*/  FFMA R30, R12, R30, R33 ;  /* 0x0000001e0c1e7223 */ /* 0x000fe40000000021 */
[----:B------:R0:W2:Y:S01]  /*0950*/  LDG.E.EL R33, desc[UR4][R42.64] ;  /* 0x000000042a217981 */ /* 0x0000a2000c2e1900 */
[----:B------:R-:W-:Y:S01]  /*0960*/  FADD R37, -R32, R37 ;  /* 0x0000002520257221 */ /* 0x000fe20000000100 */
[----:B0-----:R-:W-:Y:S02]  /*0970*/  IMAD.WIDE R42, R20, 0x4, R8 ;  /* 0x00000004142a7825 */ /* 0x001fe400078e0208 */
[----:B------:R-:W4:Y:S02]  /*0980*/  LDG.E.EL.64 R8, desc[UR4][R46.64] ;  /* 0x000000042e087981 */ /* 0x000f24000c2e1b00 */
[----:B------:R-:W-:Y:S01]  /*0990*/  FFMA R32, R13, R37, R32 ;  /* 0x000000250d207223 */ /* 0x000fe20000000020 */
[----:B------:R-:W-:-:S02]  /*09a0*/  SHF.R.U32.HI R37, RZ, 0x1a, R11 ;  /* 0x0000001aff257819 */ /* 0x000fc4000001160b */
[----:B------:R0:W5:Y:S04]  /*09b0*/  LDG.E.EL.64 R10, desc[UR4][R44.64] ;  /* 0x000000042c0a7981 */ /* 0x000168000c2e1b00 */
[----:B------:R-:W2:Y:S01]  /*09c0*/  LDG.E.EL R42, desc[UR4][R42.64] ;  /* 0x000000042a2a7981 */ /* 0x000ea2000c2e1900 */
[----:B------:R-:W-:Y:S02]  /*09d0*/  SHF.R.U32.HI R41, RZ, 0x1a, R19 ;  /* 0x0000001aff297819 */ /* 0x000fe40000011613 */
[----:B------:R-:W-:Y:S02]  /*09e0*/  LOP3.LUT R37, R37, 0x20, RZ, 0xc0, !PT ;  /* 0x0000002025257812 */ /* 0x000fe400078ec0ff */
[----:B------:R-:W-:Y:S02]  /*09f0*/  LEA R48, P1, R18, UR6, 0x2 ;  /* 0x0000000612307c11 */ /* 0x000fe4000f8210ff */
[----:B------:R-:W-:-:S02]  /*0a00*/  LOP3.LUT R41, R41, 0x20, RZ, 0xc0, !PT ;  /* 0x0000002029297812 */ /* 0x000fc400078ec0ff */
[----:B------:R-:W-:Y:S02]  /*0a10*/  IADD3 R38, P0, R37, R38, RZ ;  /* 0x0000002625267210 */ /* 0x000fe40007f1e0ff */
[----:B------:R-:W-:Y:S02]  /*0a20*/  LEA.HI.X R37, R18, UR7, R19, 0x2, P1 ;  /* 0x0000000712257c11 */ /* 0x000fe400088f1413 */
[----:B------:R-:W-:Y:S02]  /*0a30*/  IADD3 R18, P1, R41, R48, RZ ;  /* 0x0000003029127210 */ /* 0x000fe40007f3e0ff */
[----:B------:R-:W-:Y:S02]  /*0a40*/  IADD3.X R19, RZ, R39, RZ, P0, !PT ;  /* 0x00000027ff137210 */ /* 0x000fe400007fe4ff */
[----:B------:R-:W-:Y:S01]  /*0a50*/  IADD3 R48, P0, R38, R23, RZ ;  /* 0x0000001726307210 */ /* 0x000fe20007f1e0ff */
[----:B------:R-:W-:Y:S01]  /*0a60*/  IMAD.X R37, RZ, RZ, R37, P1 ;  /* 0x000000ffff257224 */ /* 0x000fe200008e0625 */
[----:B0-----:R-:W-:-:S03]  /*0a70*/  IADD3 R44, P1, R21, R36, RZ ;  /* 0x00000024152c7210 */ /* 0x001fc60007f3e0ff */
[----:B------:R-:W-:Y:S01]  /*0a80*/  IMAD.X R49, R19, 0x1, R7, P0 ;  /* 0x0000000113317824 */ /* 0x000fe200000e0607 */
[----:B------:R-:W-:Y:S01]  /*0a90*/  IADD3 R46, P0, R18, R23, RZ ;  /* 0x00000017122e7210 */ /* 0x000fe20007f1e0ff */
[----:B------:R-:W-:-:S03]  /*0aa0*/  IMAD.X R45, R22, 0x1, R31, P1 ;  /* 0x00000001162d7824 */ /* 0x000fc600008e061f */
[----:B------:R-:W-:Y:S01]  /*0ab0*/  IADD3.X R47, R37, R7, RZ, P0, !PT ;  /* 0x00000007252f7210 */ /* 0x000fe200007fe4ff */
[----:B------:R-:W-:Y:S01]  /*0ac0*/  IMAD.WIDE R52, R20, 0x4, R44 ;  /* 0x0000000414347825 */ /* 0x000fe200078e022c */
[----:B------:R-:W-:-:S03]  /*0ad0*/  IADD3 R44, P0, R21, R16, RZ ;  /* 0x00000010152c7210 */ /* 0x000fc60007f1e0ff */
[----:B------:R-:W-:Y:S01]  /*0ae0*/  IMAD.WIDE R50, R20, 0x4, R46 ;  /* 0x0000000414327825 */ /* 0x000fe200078e022e */
[----:B------:R-:W-:Y:S01]  /*0af0*/  SHF.R.S32.HI R28, RZ, 0x8, R28 ;  /* 0x00000008ff1c7819 */ /* 0x000fe2000001141c */
[----:B------:R-:W2:Y:S02]  /*0b00*/  LDG.E.EL R7, desc[UR4][R52.64] ;  /* 0x0000000434077981 */ /* 0x000ea4000c2e1900 */
[----:B------:R-:W-:Y:S01]  /*0b10*/  IMAD.X R45, R22, 0x1, R17, P0 ;  /* 0x00000001162d7824 */ /* 0x000fe200000e0611 */
[----:B------:R-:W-:Y:S01]  /*0b20*/  IADD3 R46, P0, R21, R38, RZ ;  /* 0x00000026152e7210 */ /* 0x000fe20007f1e0ff */
[----:B------:R0:W2:Y:S03]  /*0b30*/  LDG.E.EL R23, desc[UR4][R50.64] ;  /* 0x0000000432177981 */ /* 0x0000a6000c2e1900 */
[----:B------:R-:W-:Y:S01]  /*0b40*/  IADD3.X R47, R22, R19, RZ, P0, !PT ;  /* 0x00000013162f7210 */ /* 0x000fe200007fe4ff */
[----:B------:R-:W-:-:S04]  /*0b50*/  IMAD.WIDE R48, R20, 0x4, R48 ;  /* 0x0000000414307825 */ /* 0x000fc800078e0230 */
[----:B0-----:R-:W-:Y:S01]  /*0b60*/  IMAD.WIDE R50, R20, 0x4, R46 ;  /* 0x0000000414327825 */ /* 0x001fe200078e022e */
[----:B------:R-:W-:-:S04]  /*0b70*/  IADD3 R46, P1, R21, R18, RZ ;  /* 0x00000012152e7210 */ /* 0x000fc80007f3e0ff */
[----:B------:R-:W-:Y:S02]  /*0b80*/  IADD3.X R47, R22, R37, RZ, P1, !PT ;  /* 0x00000025162f7210 */ /* 0x000fe40000ffe4ff */
[----:B------:R-:W-:Y:S01]  /*0b90*/  SHF.L.U32 R41, R28, 0x6, RZ ;  /* 0x000000061c297819 */ /* 0x000fe200000006ff */
[----:B---3--:R-:W-:-:S04]  /*0ba0*/  FADD R35, -R40, R35 ;  /* 0x0000002328237221 */ /* 0x008fc80000000100 */
[----:B------:R-:W-:Y:S02]  /*0bb0*/  FFMA R35, R13, R35, R40 ;  /* 0x000000230d237223 */ /* 0x000fe40000000028 */
[----:B------:R0:W3:Y:S02]  /*0bc0*/  LDG.E.EL R40, desc[UR4][R48.64] ;  /* 0x0000000430287981 */ /* 0x0000e4000c2e1900 */
[----:B0-----:R-:W-:Y:S01]  /*0bd0*/  IMAD.WIDE R48, R20, 0x4, R44 ;  /* 0x0000000414307825 */ /* 0x001fe200078e022c */
[----:B----4-:R-:W-:-:S04]  /*0be0*/  SHF.R.U32.HI R39, RZ, 0x1c, R9 ;  /* 0x0000001cff277819 */ /* 0x010fc80000011609 */
[----:B------:R-:W-:-:S04]  /*0bf0*/  LOP3.LUT R39, R39, 0x8, RZ, 0xc0, !PT ;  /* 0x0000000827277812 */ /* 0x000fc800078ec0ff */
[----:B------:R-:W-:Y:S02]  /*0c00*/  IADD3 R8, P0, R8, R39, RZ ;  /* 0x0000002708087210 */ /* 0x000fe40007f1e0ff */
[----:B-----5:R-:W-:-:S04]  /*0c10*/  SHF.R.U32.HI R39, RZ, 0x1c, R11 ;  /* 0x0000001cff277819 */ /* 0x020fc8000001160b */
[----:B------:R-:W-:Y:S01]  /*0c20*/  LOP3.LUT R39, R39, 0x8, RZ, 0xc0, !PT ;  /* 0x0000000827277812 */ /* 0x000fe200078ec0ff */
[----:B------:R-:W-:-:S03]  /*0c30*/  IMAD.X R9, RZ, RZ, R9, P0 ;  /* 0x000000ffff097224 */ /* 0x000fc600000e0609 */
[----:B------:R-:W-:-:S05]  /*0c40*/  IADD3 R39, P0, R10, R39, RZ ;  /* 0x000000270a277210 */ /* 0x000fca0007f1e0ff */
[----:B------:R-:W-:Y:S01]  /*0c50*/  IMAD.X R10, RZ, RZ, R11, P0 ;  /* 0x000000ffff0a7224 */ /* 0x000fe200000e060b */
[C---:B------:R-:W-:Y:S02]  /*0c60*/  SHF.L.U32 R11, R8.reuse, 0x5, RZ ;  /* 0x00000005080b7819 */ /* 0x040fe400000006ff */
[----:B------:R-:W-:Y:S02]  /*0c70*/  SHF.L.U64.HI R22, R8, 0x5, R9 ;  /* 0x0000000508167819 */ /* 0x000fe40000010209 */
[----:B------:R-:W-:Y:S02]  /*0c80*/  IADD3 R8, P0, R6, R11, RZ ;  /* 0x0000000b06087210 */ /* 0x000fe40007f1e0ff */
[C---:B------:R-:W-:Y:S01]  /*0c90*/  SHF.L.U64.HI R10, R39.reuse, 0x5, R10 ;  /* 0x00000005270a7819 */ /* 0x040fe2000001020a */
[----:B------:R-:W-:Y:S01]  /*0ca0*/  IMAD.SHL.U32 R39, R39, 0x20, RZ ;  /* 0x0000002027277824 */ /* 0x000fe200078e00ff */
[----:B------:R-:W-:Y:S01]  /*0cb0*/  IADD3.X R9, R4, R22, RZ, P0, !PT ;  /* 0x0000001604097210 */ /* 0x000fe200007fe4ff */
[----:B--2---:R-:W-:Y:S01]  /*0cc0*/  FADD R44, -R33, R42 ;  /* 0x0000002a212c7221 */ /* 0x004fe20000000100 */
[----:B------:R-:W-:Y:S01]  /*0cd0*/  IMAD.WIDE R20, R20, 0x4, R46 ;  /* 0x0000000414147825 */ /* 0x000fe200078e022e */
[----:B------:R0:W2:Y:S01]  /*0ce0*/  LDG.E.EL R42, desc[UR4][R48.64] ;  /* 0x00000004302a7981 */ /* 0x0000a2000c2e1900 */
[----:B------:R-:W-:-:S02]  /*0cf0*/  IADD3 R46, P1, R39, R6, RZ ;  /* 0x00000006272e7210 */ /* 0x000fc40007f3e0ff */
[----:B------:R-:W-:Y:S02]  /*0d00*/  FFMA R44, R14, R44, R33 ;  /* 0x0000002c0e2c7223 */ /* 0x000fe40000000021 */
[----:B------:R-:W4:Y:S01]  /*0d10*/  LDG.E.EL R33, desc[UR4][R50.64] ;  /* 0x0000000432217981 */ /* 0x000f22000c2e1900 */
[----:B------:R-:W-:-:S03]  /*0d20*/  IMAD.X R47, R10, 0x1, R4, P1 ;  /* 0x000000010a2f7824 */ /* 0x000fc600008e0604 */
[----:B------:R-:W4:Y:S01]  /*0d30*/  LDG.E.EL R20, desc[UR4][R20.64] ;  /* 0x0000000414147981 */ /* 0x000f22000c2e1900 */
[C---:B0-----:R-:W-:Y:S01]  /*0d40*/  IMAD.WIDE R48, R41.reuse, 0x4, R8 ;  /* 0x0000000429307825 */ /* 0x041fe200078e0208 */
[----:B------:R-:W-:Y:S02]  /*0d50*/  IADD3 R8, P0, R11, R3, RZ ;  /* 0x000000030b087210 */ /* 0x000fe40007f1e0ff */
[----:B------:R-:W-:Y:S01]  /*0d60*/  IADD3 R4, P1, R39, R3, RZ ;  /* 0x0000000327047210 */ /* 0x000fe20007f3e0ff */
[C---:B------:R-:W-:Y:S01]  /*0d70*/  IMAD.WIDE R46, R41.reuse, 0x4, R46 ;  /* 0x00000004292e7825 */ /* 0x040fe200078e022e */
[----:B------:R0:W5:Y:S03]  /*0d80*/  LDG.E.EL R6, desc[UR4][R48.64] ;  /* 0x0000000430067981 */ /* 0x000166000c2e1900 */
[----:B------:R-:W-:Y:S01]  /*0d90*/  IMAD.X R9, R22, 0x1, R5, P0 ;  /* 0x0000000116097824 */ /* 0x000fe200000e0605 */
[----:B------:R-:W-:Y:S01]  /*0da0*/  IADD3.X R5, R10, R5, RZ, P1, !PT ;  /* 0x000000050a057210 */ /* 0x000fe20000ffe4ff */
[----:B------:R1:W5:Y:S01]  /*0db0*/  LDG.E.EL R28, desc[UR4][R46.64] ;  /* 0x000000042e1c7981 */ /* 0x000362000c2e1900 */
[----:B0-----:R-:W-:Y:S01]  /*0dc0*/  IMAD.WIDE R48, R41, 0x4, R8 ;  /* 0x0000000429307825 */ /* 0x001fe200078e0208 */
[----:B------:R-:W-:-:S03]  /*0dd0*/  IADD3 R8, P1, R39, R0, RZ ;  /* 0x0000000027087210 */ /* 0x000fc60007f3e0ff */
[----:B-1----:R-:W-:Y:S01]  /*0de0*/  IMAD.WIDE R46, R41, 0x4, R4 ;  /* 0x00000004292e7825 */ /* 0x002fe200078e0204 */
[----:B------:R-:W-:Y:S01]  /*0df0*/  IADD3 R4, P0, R11, R0, RZ ;  /* 0x000000000b047210 */ /* 0x000fe20007f1e0ff */
[----:B------:R-:W5:Y:S01]  /*0e00*/  LDG.E.EL R43, desc[UR4][R48.64] ;  /* 0x00000004302b7981 */ /* 0x000f62000c2e1900 */
[----:B------:R-:W-:-:S03]  /*0e10*/  IADD3.X R9, R10, R25, RZ, P1, !PT ;  /* 0x000000190a097210 */ /* 0x000fc60000ffe4ff */
[----:B------:R-:W-:Y:S01]  /*0e20*/  IMAD.X R5, R22, 0x1, R25, P0 ;  /* 0x0000000116057824 */ /* 0x000fe200000e0619 */
[----:B------:R0:W5:Y:S01]  /*0e30*/  LDG.E.EL R3, desc[UR4][R46.64] ;  /* 0x000000042e037981 */ /* 0x000162000c2e1900 */
[----:B------:R-:W-:Y:S01]  /*0e40*/  IMAD.WIDE R50, R41, 0x4, R8 ;  /* 0x0000000429327825 */ /* 0x000fe200078e0208 */
[----:B------:R-:W-:-:S03]  /*0e50*/  IADD3 R8, P1, R39, R24, RZ ;  /* 0x0000001827087210 */ /* 0x000fc60007f3e0ff */
[----:B------:R-:W-:Y:S01]  /*0e60*/  IMAD.WIDE R52, R41, 0x4, R4 ;  /* 0x0000000429347825 */ /* 0x000fe200078e0204 */
[----:B------:R-:W-:Y:S01]  /*0e70*/  IADD3 R4, P0, R24, R11, RZ ;  /* 0x0000000b18047210 */ /* 0x000fe20007f1e0ff */
[----:B------:R1:W5:Y:S01]  /*0e80*/  LDG.E.EL R0, desc[UR4][R50.64] ;  /* 0x0000000432007981 */ /* 0x000362000c2e1900 */
[----:B------:R-:W-:-:S03]  /*0e90*/  IADD3.X R9, R10, R29, RZ, P1, !PT ;  /* 0x0000001d0a097210 */ /* 0x000fc60000ffe4ff */
[----:B------:R-:W-:Y:S01]  /*0ea0*/  IMAD.X R5, R29, 0x1, R22, P0 ;  /* 0x000000011d057824 */ /* 0x000fe200000e0616 */
[----:B------:R1:W5:Y:S01]  /*0eb0*/  LDG.E.EL R25, desc[UR4][R52.64] ;  /* 0x0000000434197981 */ /* 0x000362000c2e1900 */
[----:B0-----:R-:W-:Y:S01]  /*0ec0*/  IMAD.WIDE R46, R41, 0x4, R8 ;  /* 0x00000004292e7825 */ /* 0x001fe200078e0208 */
[----:B------:R-:W-:-:S03]  /*0ed0*/  IADD3 R8, P1, R39, R36, RZ ;  /* 0x0000002427087210 */ /* 0x000fc60007f3e0ff */
[----:B------:R-:W-:Y:S01]  /*0ee0*/  IMAD.WIDE R48, R41, 0x4, R4 ;  /* 0x0000000429307825 */ /* 0x000fe200078e0204 */
[----:B------:R-:W-:Y:S01]  /*0ef0*/  IADD3 R4, P0, R11, R36, RZ ;  /* 0x000000240b047210 */ /* 0x000fe20007f1e0ff */
[----:B------:R0:W5:Y:S01]  /*0f00*/  LDG.E.EL R29, desc[UR4][R46.64] ;  /* 0x000000042e1d7981 */ /* 0x000162000c2e1900 */
[----:B------:R-:W-:-:S03]  /*0f10*/  IADD3.X R9, R10, R31, RZ, P1, !PT ;  /* 0x0000001f0a097210 */ /* 0x000fc60000ffe4ff */
[----:B------:R-:W-:Y:S01]  /*0f20*/  IMAD.X R5, R22, 0x1, R31, P0 ;  /* 0x0000000116057824 */ /* 0x000fe200000e061f */
[----:B------:R-:W5:Y:S01]  /*0f30*/  LDG.E.EL R24, desc[UR4][R48.64] ;  /* 0x0000000430187981 */ /* 0x000f62000c2e1900 */
[----:B-1----:R-:W-:Y:S01]  /*0f40*/  IMAD.WIDE R50, R41, 0x4, R8 ;  /* 0x0000000429327825 */ /* 0x002fe200078e0208 */
[----:B------:R-:W-:-:S03]  /*0f50*/  IADD3 R8, P0, R16, R11, RZ ;  /* 0x0000000b10087210 */ /* 0x000fc60007f1e0ff */
[----:B------:R-:W-:Y:S01]  /*0f60*/  IMAD.WIDE R52, R41, 0x4, R4 ;  /* 0x0000000429347825 */ /* 0x000fe200078e0204 */
[----:B0-----:R-:W-:Y:S01]  /*0f70*/  IADD3 R46, P1, R18, R11, RZ ;  /* 0x0000000b122e7210 */ /* 0x001fe20007f3e0ff */
[----:B------:R-:W5:Y:S02]  /*0f80*/  LDG.E.EL R31, desc[UR4][R50.64] ;  /* 0x00000004321f7981 */ /* 0x000f64000c2e1900 */
[--C-:B------:R-:W-:Y:S01]  /*0f90*/  IMAD.X R9, R17, 0x1, R22.reuse, P0 ;  /* 0x0000000111097824 */ /* 0x100fe200000e0616 */
[----:B------:R-:W-:Y:S01]  /*0fa0*/  IADD3 R4, P0, R11, R38, RZ ;  /* 0x000000260b047210 */ /* 0x000fe20007f1e0ff */
[----:B------:R-:W5:Y:S01]  /*0fb0*/  LDG.E.EL R45, desc[UR4][R52.64] ;  /* 0x00000004342d7981 */ /* 0x000f62000c2e1900 */
[----:B------:R-:W-:Y:S02]  /*0fc0*/  IADD3 R38, P2, R39, R38, RZ ;  /* 0x0000002627267210 */ /* 0x000fe40007f5e0ff */
[----:B------:R-:W-:Y:S02]  /*0fd0*/  IADD3 R16, P3, R39, R16, RZ ;  /* 0x0000001027107210 */ /* 0x000fe40007f7e0ff */
[----:B------:R-:W-:Y:S01]  /*0fe0*/  IADD3 R18, P4, R39, R18, RZ ;  /* 0x0000001227127210 */ /* 0x000fe20007f9e0ff */
[----:B------:R-:W-:Y:S01]  /*0ff0*/  IMAD.X R39, R10, 0x1, R19, P2 ;  /* 0x000000010a277824 */ /* 0x000fe200010e0613 */
[----:B------:R-:W-:Y:S01]  /*1000*/  IADD3.X R5, R22, R19, RZ, P0, !PT ;  /* 0x0000001316057210 */ /* 0x000fe200007fe4ff */
[----:B------:R-:W-:Y:S01]  /*1010*/  IMAD.X R47, R37, 0x1, R22, P1 ;  /* 0x00000001252f7824 */ /* 0x000fe200008e0616 */
[----:B------:R-:W-:-:S02]  /*1020*/  IADD3.X R17, R10, R17, RZ, P3, !PT ;  /* 0x000000110a117210 */ /* 0x000fc40001ffe4ff */
[----:B------:R-:W-:Y:S01]  /*1030*/  IADD3.X R19, R10, R37, RZ, P4, !PT ;  /* 0x000000250a137210 */ /* 0x000fe200027fe4ff */
[C---:B------:R-:W-:Y:S01]  /*1040*/  IMAD.WIDE R8, R41.reuse, 0x4, R8 ;  /* 0x0000000429087825 */ /* 0x040fe200078e0208 */
[----:B------:R-:W0:Y:S03]  /*1050*/  LDC.64 R10, c[0x0][0x210] ;  /* 0x00008400ff0a7b82 */ /* 0x000e260000000a00 */
[C---:B------:R-:W-:Y:S02]  /*1060*/  IMAD.WIDE R4, R41.reuse, 0x4, R4 ;  /* 0x0000000429047825 */ /* 0x040fe400078e0204 */
[----:B------:R-:W5:Y:S02]  /*1070*/  LDG.E.EL R8, desc[UR4][R8.64] ;  /* 0x0000000408087981 */ /* 0x000f64000c2e1900 */
[C---:B------:R-:W-:Y:S02]  /*1080*/  IMAD.WIDE R38, R41.reuse, 0x4, R38 ;  /* 0x0000000429267825 */ /* 0x040fe400078e0226 */
[----:B------:R1:W5:Y:S02]  /*1090*/  LDG.E.EL R4, desc[UR4][R4.64] ;  /* 0x0000000404047981 */ /* 0x000364000c2e1900 */
[----:B------:R-:W-:-:S02]  /*10a0*/  IMAD.WIDE R16, R41, 0x4, R16 ;  /* 0x0000000429107825 */ /* 0x000fc400078e0210 */
[----:B------:R-:W5:Y:S02]  /*10b0*/  LDG.E.EL R38, desc[UR4][R38.64] ;  /* 0x0000000426267981 */ /* 0x000f64000c2e1900 */
[C---:B------:R-:W-:Y:S02]  /*10c0*/  IMAD.WIDE R46, R41.reuse, 0x4, R46 ;  /* 0x00000004292e7825 */ /* 0x040fe400078e022e */
[----:B------:R-:W5:Y:S02]  /*10d0*/  LDG.E.EL R16, desc[UR4][R16.64] ;  /* 0x0000000410107981 */ /* 0x000f64000c2e1900 */
[----:B------:R-:W-:Y:S02]  /*10e0*/  IMAD.WIDE R18, R41, 0x4, R18 ;  /* 0x0000000429127825 */ /* 0x000fe400078e0212 */
[----:B------:R-:W5:Y:S04]  /*10f0*/  LDG.E.EL R47, desc[UR4][R46.64] ;  /* 0x000000042e2f7981 */ /* 0x000f68000c2e1900 */
[----:B------:R-:W5:Y:S01]  /*1100*/  LDG.E.EL R19, desc[UR4][R18.64] ;  /* 0x0000000412137981 */ /* 0x000f62000c2e1900 */
[----:B-1----:R-:W-:Y:S01]  /*1110*/  FADD R5, -R32, R35 ;  /* 0x0000002320057221 */ /* 0x002fe20000000100 */
[----:B0-----:R-:W-:-:S04]  /*1120*/  IMAD.WIDE R10, R2, 0x4, R10 ;  /* 0x00000004020a7825 */ /* 0x001fc800078e020a */
[----:B------:R-:W-:Y:S01]  /*1130*/  FFMA R5, R27, R5, R32 ;  /* 0x000000051b057223 */ /* 0x000fe20000000020 */
[----:B---3--:R-:W-:-:S04]  /*1140*/  FADD R23, -R40, R23 ;  /* 0x0000001728177221 */ /* 0x008fc80000000100 */
[----:B------:R-:W-:Y:S01]  /*1150*/  FFMA R40, R15, R23, R40 ;  /* 0x000000170f287223 */ /* 0x000fe20000000028 */
[----:B--2---:R-:W-:-:S04]  /*1160*/  FADD R42, -R7, R42 ;  /* 0x0000002a072a7221 */ /* 0x004fc80000000100 */
[----:B------:R-:W-:Y:S01]  /*1170*/  FFMA R7, R14, R42, R7 ;  /* 0x0000002a0e077223 */ /* 0x000fe20000000007 */
[----:B----4-:R-:W-:-:S03]  /*1180*/  FADD R20, -R33, R20 ;  /* 0x0000001421147221 */ /* 0x010fc60000000100 */
[----:B------:R-:W-:Y:S01]  /*1190*/  FADD R7, -R44, R7 ;  /* 0x000000072c077221 */ /* 0x000fe20000000100 */
[----:B------:R-:W-:-:S04]  /*11a0*/  FFMA R33, R15, R20, R33 ;  /* 0x000000140f217223 */ /* 0x000fc80000000021 */
[----:B------:R-:W-:Y:S01]  /*11b0*/  FADD R33, -R40, R33 ;  /* 0x0000002128217221 */ /* 0x000fe20000000100 */
[----:B-----5:R-:W-:Y:S01]  /*11c0*/  FADD R6, -R43, R6 ;  /* 0x000000062b067221 */ /* 0x020fe20000000100 */
[----:B------:R-:W-:-:S03]  /*11d0*/  FADD R28, -R3, R28 ;  /* 0x0000001c031c7221 */ /* 0x000fc60000000100 */
[C---:B------:R-:W-:Y:S01]  /*11e0*/  FFMA R43, R12.reuse, R6, R43 ;  /* 0x000000060c2b7223 */ /* 0x040fe2000000002b */
[----:B------:R-:W-:Y:S01]  /*11f0*/  FFMA R12, R12, R28, R3 ;  /* 0x0000001c0c0c7223 */ /* 0x000fe20000000003 */
[----:B------:R-:W-:-:S03]  /*1200*/  FFMA R6, R27, R7, R44 ;  /* 0x000000071b067223 */ /* 0x000fc6000000002c */
[----:B------:R-:W-:Y:S01]  /*1210*/  FADD R12, -R43, R12 ;  /* 0x0000000c2b0c7221 */ /* 0x000fe20000000100 */
[----:B------:R-:W-:Y:S01]  /*1220*/  FADD R29, -R0, R29 ;  /* 0x0000001d001d7221 */ /* 0x000fe20000000100 */
[----:B------:R-:W-:-:S03]  /*1230*/  FADD R24, -R25, R24 ;  /* 0x0000001819187221 */ /* 0x000fc60000000100 */
[C---:B------:R-:W-:Y:S01]  /*1240*/  FFMA R0, R13.reuse, R29, R0 ;  /* 0x0000001d0d007223 */ /* 0x040fe20000000000 */
[----:B------:R-:W-:-:S04]  /*1250*/  FFMA R25, R13, R24, R25 ;  /* 0x000000180d197223 */ /* 0x000fc80000000019 */
[----:B------:R-:W-:Y:S01]  /*1260*/  FADD R0, -R25, R0 ;  /* 0x0000000019007221 */ /* 0x000fe20000000100 */
[----:B------:R-:W-:Y:S01]  /*1270*/  FFMA R7, R27, R33, R40 ;  /* 0x000000211b077223 */ /* 0x000fe20000000028 */
[C---:B------:R-:W-:Y:S02]  /*1280*/  FFMA R12, R26.reuse, R12, R43 ;  /* 0x0000000c1a0c7223 */ /* 0x040fe4000000002b */
[----:B------:R-:W-:Y:S01]  /*1290*/  FFMA R13, R26, R0, R25 ;  /* 0x000000001a0d7223 */ /* 0x000fe20000000019 */
[----:B------:R-:W-:-:S04]  /*12a0*/  FADD R8, -R45, R8 ;  /* 0x000000082d087221 */ /* 0x000fc80000000100 */
[----:B------:R-:W-:Y:S01]  /*12b0*/  FFMA R45, R14, R8, R45 ;  /* 0x000000080e2d7223 */ /* 0x000fe2000000002d */
[----:B------:R-:W-:Y:S01]  /*12c0*/  FADD R16, -R31, R16 ;  /* 0x000000101f107221 */ /* 0x000fe20000000100 */
[----:B------:R-:W-:Y:S01]  /*12d0*/  FADD R47, -R4, R47 ;  /* 0x0000002f042f7221 */ /* 0x000fe20000000100 */
[----:B------:R-:W-:Y:S02]  /*12e0*/  FADD R19, -R38, R19 ;  /* 0x0000001326137221 */ /* 0x000fe40000000100 */
[----:B------:R-:W-:Y:S01]  /*12f0*/  FFMA R16, R14, R16, R31 ;  /* 0x000000100e107223 */ /* 0x000fe2000000001f */
[C---:B------:R-:W-:Y:S01]  /*1300*/  FFMA R47, R15.reuse, R47, R4 ;  /* 0x0000002f0f2f7223 */ /* 0x040fe20000000004 */
[----:B------:R-:W-:Y:S01]  /*1310*/  FFMA R38, R15, R19, R38 ;  /* 0x000000130f267223 */ /* 0x000fe20000000026 */
[----:B------:R-:W-:Y:S01]  /*1320*/  FADD R4, -R34, R30 ;  /* 0x0000001e22047221 */ /* 0x000fe20000000100 */
[----:B------:R-:W-:Y:S02]  /*1330*/  FADD R16, -R45, R16 ;  /* 0x000000102d107221 */ /* 0x000fe40000000100 */
[----:B------:R-:W-:Y:S01]  /*1340*/  FADD R38, -R47, R38 ;  /* 0x000000262f267221 */ /* 0x000fe20000000100 */
[----:B------:R-:W-:Y:S01]  /*1350*/  FFMA R4, R27, R4, R34 ;  /* 0x000000041b047223 */ /* 0x000fe20000000022 */
[----:B------:R-:W-:-:S02]  /*1360*/  FFMA R14, R26, R16, R45 ;  /* 0x000000101a0e7223 */ /* 0x000fc4000000002d */
[----:B------:R-:W-:Y:S02]  /*1370*/  FFMA R15, R26, R38, R47 ;  /* 0x000000261a0f7223 */ /* 0x000fe4000000002f */
[----:B------:R-:W-:Y:S04]  /*1380*/  STG.E.128 desc[UR4][R10.64], R4 ;  /* 0x000000040a007986 */ /* 0x000fe8000c101d04 */
[----:B------:R-:W-:Y:S01]  /*1390*/  STG.E.128 desc[UR4][R10.64+0x800], R12 ;  /* 0x0008000c0a007986 */ /* 0x000fe2000c101d04 */
[----:B------:R-:W-:Y:S05]  /*13a0*/  EXIT ;  /* 0x000000000000794d */ /* 0x000fea0003800000 */
.L_x_0:
[----:B------:R-:W-:-:S00]  /*13b0*/  BRA `(.L_x_0) ;  /* 0xfffffffc00fc7947 */ /* 0x000fc0000383ffff */
[----:B------:R-:W-:-:S00]  /*13c0*/  NOP ;  /* 0x0000000000007918 */ /* 0x000fc00000000000 */
        /* <DEDUP_REMOVED lines=11> */
.L_x_1:


//--------------------- .nv.constant0.triton_poi_fused__unsafe_index_add_mul_sub_18 --------------------------
	.section	.nv.constant0.triton_poi_fused__unsafe_index_add_mul_sub_18,"a",@progbits
	.sectionflags	@""
	.align	4
.nv.constant0.triton_poi_fused__unsafe_index_add_mul_sub_18:
	.zero		596
